//
// Generated by NVIDIA NVVM Compiler
//
// Compiler Build ID: CL-36424714
// Cuda compilation tools, release 13.0, V13.0.88
// Based on NVVM 20.0.0
//

.version 9.0
.target sm_100
.address_size 64

	// .globl	_Z1fPi

.visible .entry _Z1fPi(
	.param .u64 .ptr .align 1 _Z1fPi_param_0
)
{
	.reg .pred 	%p<2>;
	.reg .b32 	%r<3>;
	.reg .b64 	%rd<5>;

	ld.param.u64 	%rd1, [_Z1fPi_param_0];
	mov.u32 	%r1, %tid.x;
	setp.gt.u32 	%p1, %r1, 127;
	@%p1 bra 	$L__BB0_2;
	cvta.to.global.u64 	%rd2, %rd1;
	mul.lo.s32 	%r2, %r1, %r1;
	mul.wide.u32 	%rd3, %r1, 4;
	add.s64 	%rd4, %rd2, %rd3;
	st.global.u32 	[%rd4], %r2;
$L__BB0_2:
	ret;

}


// ===== COMPILED SASS (sm_100) =====

	.target	sm_100

	.elftype	@"ET_EXEC"


//--------------------- .note.nv.tkinfo           --------------------------
	.section	.note.nv.tkinfo,"",@"SHT_NOTE"
	.sectionflags	@"SHF_NOTE_NV_TKINFO"
	.tkinfo
        /*0018*/ 	.word	0x00000002
        /*0030*/ 	.string	""
        /*0030*/ 	.string	"ptxas"
        /*0030*/ 	.string	"Cuda compilation tools, release 13.0, V13.0.88"
        /*0030*/ 	.string	"Build cuda_13.0.r13.0/compiler.36424714_0"
        /*0030*/ 	.string	"-arch sm_100 -m 64 "



//--------------------- .note.nv.cuinfo           --------------------------
	.section	.note.nv.cuinfo,"",@"SHT_NOTE"
	.sectionflags	@"SHF_NOTE_NV_CUINFO"
        /*0018*/ 	.short	0x0002
        /*001a*/ 	.short	0x0064
        /*001c*/ 	.short	0x0082
	.zero		2


//--------------------- .nv.info                  --------------------------
	.section	.nv.info,"",@"SHT_CUDA_INFO"
	.align	4


	//----- nvinfo : EIATTR_REGCOUNT
	.align		4
        /*0000*/ 	.byte	0x04, 0x2f
        /*0002*/ 	.short	(.L_1 - .L_0)
	.align		4
.L_0:
        /*0004*/ 	.word	index@(_Z1fPi)
        /*0008*/ 	.word	0x0000000a


	//----- nvinfo : EIATTR_FRAME_SIZE
	.align		4
.L_1:
        /*000c*/ 	.byte	0x04, 0x11
        /*000e*/ 	.short	(.L_3 - .L_2)
	.align		4
.L_2:
        /*0010*/ 	.word	index@(_Z1fPi)
        /*0014*/ 	.word	0x00000000


	//----- nvinfo : EIATTR_MIN_STACK_SIZE
	.align		4
.L_3:
        /*0018*/ 	.byte	0x04, 0x12
        /*001a*/ 	.short	(.L_5 - .L_4)
	.align		4
.L_4:
        /*001c*/ 	.word	index@(_Z1fPi)
        /*0020*/ 	.word	0x00000000
.L_5:


//--------------------- .nv.compat                --------------------------
	.section	.nv.compat,"",@"SHT_CUDA_COMPAT_INFO"
	.align	4
        /*0000*/ 	.byte	0x02, 0x09, 0x00, 0x00, 0x02, 0x02, 0x01, 0x00, 0x02, 0x05, 0x05, 0x00, 0x03, 0x07, 0x01, 0x01
        /*0010*/ 	.byte	0x02, 0x03, 0x00, 0x00, 0x02, 0x06, 0x01, 0x00, 0x04, 0x0b, 0x08, 0x00, 0x09, 0x00, 0x00, 0x00
        /*0020*/ 	.byte	0x00, 0x00, 0x00, 0x00


//--------------------- .nv.info._Z1fPi           --------------------------
	.section	.nv.info._Z1fPi,"",@"SHT_CUDA_INFO"
	.sectionflags	@""
	.align	4


	//----- nvinfo : EIATTR_CUDA_API_VERSION
	.align		4
        /*0000*/ 	.byte	0x04, 0x37
        /*0002*/ 	.short	(.L_7 - .L_6)
.L_6:
        /*0004*/ 	.word	0x00000082


	//----- nvinfo : EIATTR_KPARAM_INFO
	.align		4
.L_7:
        /*0008*/ 	.byte	0x04, 0x17
        /*000a*/ 	.short	(.L_9 - .L_8)
.L_8:
        /*000c*/ 	.word	0x00000000
        /*0010*/ 	.short	0x0000
        /*0012*/ 	.short	0x0000
        /*0014*/ 	.byte	0x00, 0xf5, 0x21, 0x00


	//----- nvinfo : EIATTR_SPARSE_MMA_MASK
	.align		4
.L_9:
        /*0018*/ 	.byte	0x03, 0x50
        /*001a*/ 	.short	0x0000


	//----- nvinfo : EIATTR_MAXREG_COUNT
	.align		4
        /*001c*/ 	.byte	0x03, 0x1b
        /*001e*/ 	.short	0x00ff


	//----- nvinfo : EIATTR_MERCURY_ISA_VERSION
	.align		4
        /*0020*/ 	.byte	0x03, 0x5f
        /*0022*/ 	.short	0x0101


	//----- nvinfo : EIATTR_VRC_CTA_INIT_COUNT
	.align		4
        /*0024*/ 	.byte	0x02, 0x4a
	.zero		1
	.zero		1


	//----- nvinfo : EIATTR_EXIT_INSTR_OFFSETS
	.align		4
        /*0028*/ 	.byte	0x04, 0x1c
        /*002a*/ 	.short	(.L_11 - .L_10)


	//   ....[0]....
.L_10:
        /*002c*/ 	.word	0x00000030


	//   ....[1]....
        /*0030*/ 	.word	0x00000090


	//----- nvinfo : EIATTR_CBANK_PARAM_SIZE
	.align		4
.L_11:
        /*0034*/ 	.byte	0x03, 0x19
        /*0036*/ 	.short	0x0008


	//----- nvinfo : EIATTR_PARAM_CBANK
	.align		4
        /*0038*/ 	.byte	0x04, 0x0a
        /*003a*/ 	.short	(.L_13 - .L_12)
	.align		4
.L_12:
        /*003c*/ 	.word	index@(.nv.constant0._Z1fPi)
        /*0040*/ 	.short	0x0380
        /*0042*/ 	.short	0x0008


	//----- nvinfo : EIATTR_SW_WAR
	.align		4
.L_13:
        /*0044*/ 	.byte	0x04, 0x36
        /*0046*/ 	.short	(.L_15 - .L_14)
.L_14:
        /*0048*/ 	.word	0x00000008
.L_15:


//--------------------- .nv.callgraph             --------------------------
	.section	.nv.callgraph,"",@"SHT_CUDA_CALLGRAPH"
	.align	4
	.sectionentsize	8
	.align		4
        /*0000*/ 	.word	0x00000000
	.align		4
        /*0004*/ 	.word	0xffffffff
	.align		4
        /*0008*/ 	.word	0x00000000
	.align		4
        /*000c*/ 	.word	0xfffffffe
	.align		4
        /*0010*/ 	.word	0x00000000
	.align		4
        /*0014*/ 	.word	0xfffffffd
	.align		4
        /*0018*/ 	.word	0x00000000
	.align		4
        /*001c*/ 	.word	0xfffffffc


//--------------------- .text._Z1fPi              --------------------------
	.section	.text._Z1fPi,"ax",@progbits
	.align	128
        .global         _Z1fPi
        .type           _Z1fPi,@function
        .size           _Z1fPi,(.L_x_1 - _Z1fPi)
        .other          _Z1fPi,@"STO_CUDA_ENTRY STV_DEFAULT"
_Z1fPi:
.text._Z1fPi:
[----:B------:R-:W-:Y:S01]  /*0000*/  LDC R1, c[0x0][0x37c] ;  /* 0x0000df00ff017b82 */ /* 0x000fe20000000800 */
[----:B------:R-:W0:Y:S02]  /*0010*/  S2R R7, SR_TID.X ;  /* 0x0000000000077919 */ /* 0x000e240000002100 */
[----:B0-----:R-:W-:-:S13]  /*0020*/  ISETP.GT.U32.AND P0, PT, R7, 0x7f, PT ;  /* 0x0000007f0700780c */ /* 0x001fda0003f04070 */
[----:B------:R-:W-:Y:S05]  /*0030*/  @P0 EXIT ;  /* 0x000000000000094d */ /* 0x000fea0003800000 */
[----:B------:R-:W0:Y:S01]  /*0040*/  LDC.64 R2, c[0x0][0x380] ;  /* 0x0000e000ff027b82 */ /* 0x000e220000000a00 */
[----:B------:R-:W1:Y:S01]  /*0050*/  LDCU.64 UR4, c[0x0][0x358] ;  /* 0x00006b00ff0477ac */ /* 0x000e620008000a00 */
[C---:B------:R-:W-:Y:S02]  /*0060*/  IMAD R5, R7.reuse, R7, RZ ;  /* 0x0000000707057224 */ /* 0x040fe400078e02ff */
[----:B0-----:R-:W-:-:S05]  /*0070*/  IMAD.WIDE.U32 R2, R7, 0x4, R2 ;  /* 0x0000000407027825 */ /* 0x001fca00078e0002 */
[----:B-1----:R-:W-:Y:S01]  /*0080*/  STG.E desc[UR4][R2.64], R5 ;  /* 0x0000000502007986 */ /* 0x002fe2000c101904 */
[----:B------:R-:W-:Y:S05]  /*0090*/  EXIT ;  /* 0x000000000000794d */ /* 0x000fea0003800000 */
.L_x_0:
[----:B------:R-:W-:-:S00]  /*00a0*/  BRA `(.L_x_0) ;  /* 0xfffffffc00fc7947 */ /* 0x000fc0000383ffff */
[----:B------:R-:W-:-:S00]  /*00b0*/  NOP ;  /* 0x0000000000007918 */ /* 0x000fc00000000000 */
        /* <DEDUP_REMOVED lines=12> */
.L_x_1:


//--------------------- .nv.shared.reserved.0     --------------------------
	.section	.nv.shared.reserved.0,"aw",@nobits
	.weak		__nv_reservedSMEM_offset_0_alias
	.size		__nv_reservedSMEM_offset_0_alias, 0, 64
	.other		__nv_reservedSMEM_offset_0_alias,@"STO_CUDA_RESERVED_SHARED STV_DEFAULT"
__nv_reservedSMEM_offset_0_alias:
	.zero		0
	.zero		64


//--------------------- .nv.constant0._Z1fPi      --------------------------
	.section	.nv.constant0._Z1fPi,"a",@progbits
	.sectionflags	@""
	.align	4
.nv.constant0._Z1fPi:
	.zero		904


//--------------------- SYMBOLS --------------------------

	.type		.nv.reservedSmem.offset0,@object
	.size		.nv.reservedSmem.offset0,0x4
